//
// Generated by NVIDIA NVVM Compiler
//
// Compiler Build ID: CL-36424714
// Cuda compilation tools, release 13.0, V13.0.88
// Based on NVVM 20.0.0
//

.version 9.0
.target sm_100
.address_size 64

	// .globl	_Z7mm_cudaPdS_S_i

.visible .entry _Z7mm_cudaPdS_S_i(
	.param .u64 .ptr .align 1 _Z7mm_cudaPdS_S_i_param_0,
	.param .u64 .ptr .align 1 _Z7mm_cudaPdS_S_i_param_1,
	.param .u64 .ptr .align 1 _Z7mm_cudaPdS_S_i_param_2,
	.param .u32 _Z7mm_cudaPdS_S_i_param_3
)
{
	.reg .pred 	%p<10>;
	.reg .b32 	%r<43>;
	.reg .b64 	%rd<67>;
	.reg .b64 	%fd<67>;

	ld.param.u64 	%rd14, [_Z7mm_cudaPdS_S_i_param_0];
	ld.param.u64 	%rd15, [_Z7mm_cudaPdS_S_i_param_1];
	ld.param.u32 	%r18, [_Z7mm_cudaPdS_S_i_param_3];
	cvta.to.global.u64 	%rd1, %rd15;
	cvta.to.global.u64 	%rd2, %rd14;
	mov.u32 	%r19, %ctaid.x;
	mov.u32 	%r20, %ntid.x;
	mov.u32 	%r21, %tid.x;
	mad.lo.s32 	%r1, %r19, %r20, %r21;
	mov.u32 	%r22, %ctaid.y;
	mov.u32 	%r23, %ntid.y;
	mov.u32 	%r24, %tid.y;
	mad.lo.s32 	%r25, %r22, %r23, %r24;
	max.s32 	%r26, %r1, %r25;
	setp.ge.s32 	%p1, %r26, %r18;
	@%p1 bra 	$L__BB0_13;
	mul.lo.s32 	%r3, %r18, %r25;
	and.b32  	%r4, %r18, 7;
	setp.lt.u32 	%p2, %r18, 8;
	mov.f64 	%fd66, 0d0000000000000000;
	mov.b32 	%r41, 0;
	@%p2 bra 	$L__BB0_4;
	and.b32  	%r28, %r18, 2147483640;
	neg.s32 	%r39, %r28;
	mul.wide.s32 	%rd16, %r18, 8;
	add.s64 	%rd3, %rd1, %rd16;
	mul.wide.s32 	%rd17, %r18, 16;
	add.s64 	%rd4, %rd1, %rd17;
	mul.wide.s32 	%rd18, %r18, 24;
	add.s64 	%rd5, %rd1, %rd18;
	mul.wide.s32 	%rd19, %r18, 32;
	add.s64 	%rd6, %rd1, %rd19;
	mul.wide.s32 	%rd20, %r18, 40;
	add.s64 	%rd7, %rd1, %rd20;
	mul.wide.s32 	%rd21, %r18, 48;
	add.s64 	%rd8, %rd1, %rd21;
	mul.wide.s32 	%rd22, %r18, 56;
	add.s64 	%rd9, %rd1, %rd22;
	mul.wide.u32 	%rd23, %r3, 8;
	add.s64 	%rd24, %rd23, %rd2;
	add.s64 	%rd66, %rd24, 32;
	mov.f64 	%fd66, 0d0000000000000000;
	mov.u32 	%r38, %r1;
$L__BB0_3:
	.pragma "nounroll";
	and.b32  	%r41, %r18, 2147483640;
	mul.wide.s32 	%rd25, %r38, 8;
	add.s64 	%rd26, %rd3, %rd25;
	add.s64 	%rd27, %rd4, %rd25;
	add.s64 	%rd28, %rd5, %rd25;
	add.s64 	%rd29, %rd6, %rd25;
	add.s64 	%rd30, %rd7, %rd25;
	add.s64 	%rd31, %rd8, %rd25;
	add.s64 	%rd32, %rd9, %rd25;
	add.s64 	%rd33, %rd1, %rd25;
	ld.global.f64 	%fd16, [%rd66+-32];
	ld.global.f64 	%fd17, [%rd33];
	fma.rn.f64 	%fd18, %fd16, %fd17, %fd66;
	ld.global.f64 	%fd19, [%rd66+-24];
	ld.global.f64 	%fd20, [%rd26];
	fma.rn.f64 	%fd21, %fd19, %fd20, %fd18;
	ld.global.f64 	%fd22, [%rd66+-16];
	ld.global.f64 	%fd23, [%rd27];
	fma.rn.f64 	%fd24, %fd22, %fd23, %fd21;
	ld.global.f64 	%fd25, [%rd66+-8];
	ld.global.f64 	%fd26, [%rd28];
	fma.rn.f64 	%fd27, %fd25, %fd26, %fd24;
	ld.global.f64 	%fd28, [%rd66];
	ld.global.f64 	%fd29, [%rd29];
	fma.rn.f64 	%fd30, %fd28, %fd29, %fd27;
	ld.global.f64 	%fd31, [%rd66+8];
	ld.global.f64 	%fd32, [%rd30];
	fma.rn.f64 	%fd33, %fd31, %fd32, %fd30;
	ld.global.f64 	%fd34, [%rd66+16];
	ld.global.f64 	%fd35, [%rd31];
	fma.rn.f64 	%fd36, %fd34, %fd35, %fd33;
	ld.global.f64 	%fd37, [%rd66+24];
	ld.global.f64 	%fd38, [%rd32];
	fma.rn.f64 	%fd66, %fd37, %fd38, %fd36;
	add.s32 	%r39, %r39, 8;
	shl.b32 	%r29, %r18, 3;
	add.s32 	%r38, %r38, %r29;
	add.s64 	%rd66, %rd66, 64;
	setp.ne.s32 	%p3, %r39, 0;
	@%p3 bra 	$L__BB0_3;
$L__BB0_4:
	setp.eq.s32 	%p4, %r4, 0;
	@%p4 bra 	$L__BB0_12;
	and.b32  	%r12, %r18, 3;
	setp.lt.u32 	%p5, %r4, 4;
	@%p5 bra 	$L__BB0_7;
	add.s32 	%r30, %r41, %r3;
	mul.wide.u32 	%rd34, %r30, 8;
	add.s64 	%rd35, %rd2, %rd34;
	ld.global.f64 	%fd40, [%rd35];
	mad.lo.s32 	%r31, %r41, %r18, %r1;
	mul.wide.s32 	%rd36, %r31, 8;
	add.s64 	%rd37, %rd1, %rd36;
	ld.global.f64 	%fd41, [%rd37];
	fma.rn.f64 	%fd42, %fd40, %fd41, %fd66;
	cvt.u64.u32 	%rd38, %r3;
	cvt.u64.u32 	%rd39, %r41;
	add.s64 	%rd40, %rd39, %rd38;
	shl.b64 	%rd41, %rd40, 3;
	add.s64 	%rd42, %rd2, %rd41;
	ld.global.f64 	%fd43, [%rd42+8];
	mul.wide.s32 	%rd43, %r18, 8;
	add.s64 	%rd44, %rd37, %rd43;
	ld.global.f64 	%fd44, [%rd44];
	fma.rn.f64 	%fd45, %fd43, %fd44, %fd42;
	ld.global.f64 	%fd46, [%rd42+16];
	add.s64 	%rd45, %rd44, %rd43;
	ld.global.f64 	%fd47, [%rd45];
	fma.rn.f64 	%fd48, %fd46, %fd47, %fd45;
	ld.global.f64 	%fd49, [%rd42+24];
	add.s64 	%rd46, %rd45, %rd43;
	ld.global.f64 	%fd50, [%rd46];
	fma.rn.f64 	%fd66, %fd49, %fd50, %fd48;
	add.s32 	%r41, %r41, 4;
$L__BB0_7:
	setp.eq.s32 	%p6, %r12, 0;
	@%p6 bra 	$L__BB0_12;
	setp.eq.s32 	%p7, %r12, 1;
	@%p7 bra 	$L__BB0_10;
	add.s32 	%r32, %r41, %r3;
	mul.wide.u32 	%rd47, %r32, 8;
	add.s64 	%rd48, %rd2, %rd47;
	ld.global.f64 	%fd52, [%rd48];
	mad.lo.s32 	%r33, %r41, %r18, %r1;
	mul.wide.s32 	%rd49, %r33, 8;
	add.s64 	%rd50, %rd1, %rd49;
	ld.global.f64 	%fd53, [%rd50];
	fma.rn.f64 	%fd54, %fd52, %fd53, %fd66;
	cvt.u64.u32 	%rd51, %r3;
	cvt.u64.u32 	%rd52, %r41;
	add.s64 	%rd53, %rd52, %rd51;
	shl.b64 	%rd54, %rd53, 3;
	add.s64 	%rd55, %rd2, %rd54;
	ld.global.f64 	%fd55, [%rd55+8];
	mul.wide.s32 	%rd56, %r18, 8;
	add.s64 	%rd57, %rd50, %rd56;
	ld.global.f64 	%fd56, [%rd57];
	fma.rn.f64 	%fd66, %fd55, %fd56, %fd54;
	add.s32 	%r41, %r41, 2;
$L__BB0_10:
	and.b32  	%r34, %r18, 1;
	setp.eq.b32 	%p8, %r34, 1;
	not.pred 	%p9, %p8;
	@%p9 bra 	$L__BB0_12;
	add.s32 	%r35, %r41, %r3;
	mul.wide.u32 	%rd58, %r35, 8;
	add.s64 	%rd59, %rd2, %rd58;
	ld.global.f64 	%fd57, [%rd59];
	mad.lo.s32 	%r36, %r41, %r18, %r1;
	mul.wide.s32 	%rd60, %r36, 8;
	add.s64 	%rd61, %rd1, %rd60;
	ld.global.f64 	%fd58, [%rd61];
	fma.rn.f64 	%fd66, %fd57, %fd58, %fd66;
$L__BB0_12:
	ld.param.u64 	%rd65, [_Z7mm_cudaPdS_S_i_param_2];
	add.s32 	%r37, %r3, %r1;
	cvta.to.global.u64 	%rd62, %rd65;
	mul.wide.s32 	%rd63, %r37, 8;
	add.s64 	%rd64, %rd62, %rd63;
	st.global.f64 	[%rd64], %fd66;
$L__BB0_13:
	ret;

}


// ===== COMPILED SASS (sm_100) =====

	.target	sm_100

	.elftype	@"ET_EXEC"


//--------------------- .note.nv.tkinfo           --------------------------
	.section	.note.nv.tkinfo,"",@"SHT_NOTE"
	.sectionflags	@"SHF_NOTE_NV_TKINFO"
	.tkinfo
        /*0018*/ 	.word	0x00000002
        /*0030*/ 	.string	""
        /*0030*/ 	.string	"ptxas"
        /*0030*/ 	.string	"Cuda compilation tools, release 13.0, V13.0.88"
        /*0030*/ 	.string	"Build cuda_13.0.r13.0/compiler.36424714_0"
        /*0030*/ 	.string	"-arch sm_100 -m 64 "



//--------------------- .note.nv.cuinfo           --------------------------
	.section	.note.nv.cuinfo,"",@"SHT_NOTE"
	.sectionflags	@"SHF_NOTE_NV_CUINFO"
        /*0018*/ 	.short	0x0002
        /*001a*/ 	.short	0x0064
        /*001c*/ 	.short	0x0082
	.zero		2


//--------------------- .nv.info                  --------------------------
	.section	.nv.info,"",@"SHT_CUDA_INFO"
	.align	4


	//----- nvinfo : EIATTR_REGCOUNT
	.align		4
        /*0000*/ 	.byte	0x04, 0x2f
        /*0002*/ 	.short	(.L_1 - .L_0)
	.align		4
.L_0:
        /*0004*/ 	.word	index@(_Z7mm_cudaPdS_S_i)
        /*0008*/ 	.word	0x0000001e


	//----- nvinfo : EIATTR_FRAME_SIZE
	.align		4
.L_1:
        /*000c*/ 	.byte	0x04, 0x11
        /*000e*/ 	.short	(.L_3 - .L_2)
	.align		4
.L_2:
        /*0010*/ 	.word	index@(_Z7mm_cudaPdS_S_i)
        /*0014*/ 	.word	0x00000000


	//----- nvinfo : EIATTR_MIN_STACK_SIZE
	.align		4
.L_3:
        /*0018*/ 	.byte	0x04, 0x12
        /*001a*/ 	.short	(.L_5 - .L_4)
	.align		4
.L_4:
        /*001c*/ 	.word	index@(_Z7mm_cudaPdS_S_i)
        /*0020*/ 	.word	0x00000000
.L_5:


//--------------------- .nv.compat                --------------------------
	.section	.nv.compat,"",@"SHT_CUDA_COMPAT_INFO"
	.align	4
        /*0000*/ 	.byte	0x02, 0x09, 0x00, 0x00, 0x02, 0x02, 0x01, 0x00, 0x02, 0x05, 0x05, 0x00, 0x03, 0x07, 0x01, 0x01
        /*0010*/ 	.byte	0x02, 0x03, 0x00, 0x00, 0x02, 0x06, 0x01, 0x00, 0x04, 0x0b, 0x08, 0x00, 0x01, 0x00, 0x00, 0x00
        /*0020*/ 	.byte	0x00, 0x00, 0x00, 0x00


//--------------------- .nv.info._Z7mm_cudaPdS_S_i --------------------------
	.section	.nv.info._Z7mm_cudaPdS_S_i,"",@"SHT_CUDA_INFO"
	.sectionflags	@""
	.align	4


	//----- nvinfo : EIATTR_CUDA_API_VERSION
	.align		4
        /*0000*/ 	.byte	0x04, 0x37
        /*0002*/ 	.short	(.L_7 - .L_6)
.L_6:
        /*0004*/ 	.word	0x00000082


	//----- nvinfo : EIATTR_KPARAM_INFO
	.align		4
.L_7:
        /*0008*/ 	.byte	0x04, 0x17
        /*000a*/ 	.short	(.L_9 - .L_8)
.L_8:
        /*000c*/ 	.word	0x00000000
        /*0010*/ 	.short	0x0003
        /*0012*/ 	.short	0x0018
        /*0014*/ 	.byte	0x00, 0xf0, 0x11, 0x00


	//----- nvinfo : EIATTR_KPARAM_INFO
	.align		4
.L_9:
        /*0018*/ 	.byte	0x04, 0x17
        /*001a*/ 	.short	(.L_11 - .L_10)
.L_10:
        /*001c*/ 	.word	0x00000000
        /*0020*/ 	.short	0x0002
        /*0022*/ 	.short	0x0010
        /*0024*/ 	.byte	0x00, 0xf5, 0x21, 0x00


	//----- nvinfo : EIATTR_KPARAM_INFO
	.align		4
.L_11:
        /*0028*/ 	.byte	0x04, 0x17
        /*002a*/ 	.short	(.L_13 - .L_12)
.L_12:
        /*002c*/ 	.word	0x00000000
        /*0030*/ 	.short	0x0001
        /*0032*/ 	.short	0x0008
        /*0034*/ 	.byte	0x00, 0xf5, 0x21, 0x00


	//----- nvinfo : EIATTR_KPARAM_INFO
	.align		4
.L_13:
        /*0038*/ 	.byte	0x04, 0x17
        /*003a*/ 	.short	(.L_15 - .L_14)
.L_14:
        /*003c*/ 	.word	0x00000000
        /*0040*/ 	.short	0x0000
        /*0042*/ 	.short	0x0000
        /*0044*/ 	.byte	0x00, 0xf5, 0x21, 0x00


	//----- nvinfo : EIATTR_SPARSE_MMA_MASK
	.align		4
.L_15:
        /*0048*/ 	.byte	0x03, 0x50
        /*004a*/ 	.short	0x0000


	//----- nvinfo : EIATTR_MAXREG_COUNT
	.align		4
        /*004c*/ 	.byte	0x03, 0x1b
        /*004e*/ 	.short	0x00ff


	//----- nvinfo : EIATTR_MERCURY_ISA_VERSION
	.align		4
        /*0050*/ 	.byte	0x03, 0x5f
        /*0052*/ 	.short	0x0101


	//----- nvinfo : EIATTR_VRC_CTA_INIT_COUNT
	.align		4
        /*0054*/ 	.byte	0x02, 0x4a
	.zero		1
	.zero		1


	//----- nvinfo : EIATTR_EXIT_INSTR_OFFSETS
	.align		4
        /*0058*/ 	.byte	0x04, 0x1c
        /*005a*/ 	.short	(.L_17 - .L_16)


	//   ....[0]....
.L_16:
        /*005c*/ 	.word	0x000000c0


	//   ....[1]....
        /*0060*/ 	.word	0x00000ad0


	//----- nvinfo : EIATTR_CBANK_PARAM_SIZE
	.align		4
.L_17:
        /*0064*/ 	.byte	0x03, 0x19
        /*0066*/ 	.short	0x001c


	//----- nvinfo : EIATTR_PARAM_CBANK
	.align		4
        /*0068*/ 	.byte	0x04, 0x0a
        /*006a*/ 	.short	(.L_19 - .L_18)
	.align		4
.L_18:
        /*006c*/ 	.word	index@(.nv.constant0._Z7mm_cudaPdS_S_i)
        /*0070*/ 	.short	0x0380
        /*0072*/ 	.short	0x001c


	//----- nvinfo : EIATTR_SW_WAR
	.align		4
.L_19:
        /*0074*/ 	.byte	0x04, 0x36
        /*0076*/ 	.short	(.L_21 - .L_20)
.L_20:
        /*0078*/ 	.word	0x00000008
.L_21:


//--------------------- .nv.callgraph             --------------------------
	.section	.nv.callgraph,"",@"SHT_CUDA_CALLGRAPH"
	.align	4
	.sectionentsize	8
	.align		4
        /*0000*/ 	.word	0x00000000
	.align		4
        /*0004*/ 	.word	0xffffffff
	.align		4
        /*0008*/ 	.word	0x00000000
	.align		4
        /*000c*/ 	.word	0xfffffffe
	.align		4
        /*0010*/ 	.word	0x00000000
	.align		4
        /*0014*/ 	.word	0xfffffffd
	.align		4
        /*0018*/ 	.word	0x00000000
	.align		4
        /*001c*/ 	.word	0xfffffffc


//--------------------- .text._Z7mm_cudaPdS_S_i   --------------------------
	.section	.text._Z7mm_cudaPdS_S_i,"ax",@progbits
	.align	128
        .global         _Z7mm_cudaPdS_S_i
        .type           _Z7mm_cudaPdS_S_i,@function
        .size           _Z7mm_cudaPdS_S_i,(.L_x_5 - _Z7mm_cudaPdS_S_i)
        .other          _Z7mm_cudaPdS_S_i,@"STO_CUDA_ENTRY STV_DEFAULT"
_Z7mm_cudaPdS_S_i:
.text._Z7mm_cudaPdS_S_i:
[----:B------:R-:W-:Y:S01]  /*0000*/  LDC R1, c[0x0][0x37c] ;  /* 0x0000df00ff017b82 */ /* 0x000fe20000000800 */
[----:B------:R-:W0:Y:S07]  /*0010*/  S2R R3, SR_TID.X ;  /* 0x0000000000037919 */ /* 0x000e2e0000002100 */
[----:B------:R-:W0:Y:S01]  /*0020*/  LDC R0, c[0x0][0x360] ;  /* 0x0000d800ff007b82 */ /* 0x000e220000000800 */
[----:B------:R-:W1:Y:S01]  /*0030*/  LDCU UR18, c[0x0][0x398] ;  /* 0x00007300ff1277ac */ /* 0x000e620008000800 */
[----:B------:R-:W2:Y:S06]  /*0040*/  S2R R2, SR_TID.Y ;  /* 0x0000000000027919 */ /* 0x000eac0000002200 */
[----:B------:R-:W0:Y:S08]  /*0050*/  S2UR UR4, SR_CTAID.X ;  /* 0x00000000000479c3 */ /* 0x000e300000002500 */
[----:B------:R-:W2:Y:S08]  /*0060*/  S2UR UR5, SR_CTAID.Y ;  /* 0x00000000000579c3 */ /* 0x000eb00000002600 */
[----:B------:R-:W2:Y:S01]  /*0070*/  LDC R21, c[0x0][0x364] ;  /* 0x0000d900ff157b82 */ /* 0x000ea20000000800 */
[----:B0-----:R-:W-:-:S02]  /*0080*/  IMAD R0, R0, UR4, R3 ;  /* 0x0000000400007c24 */ /* 0x001fc4000f8e0203 */
[----:B--2---:R-:W-:-:S05]  /*0090*/  IMAD R21, R21, UR5, R2 ;  /* 0x0000000515157c24 */ /* 0x004fca000f8e0202 */
[----:B------:R-:W-:-:S04]  /*00a0*/  VIMNMX R2, PT, PT, R0, R21, !PT ;  /* 0x0000001500027248 */ /* 0x000fc80007fe0100 */
[----:B-1----:R-:W-:-:S13]  /*00b0*/  ISETP.GE.AND P0, PT, R2, UR18, PT ;  /* 0x0000001202007c0c */ /* 0x002fda000bf06270 */
[----:B------:R-:W-:Y:S05]  /*00c0*/  @P0 EXIT ;  /* 0x000000000000094d */ /* 0x000fea0003800000 */
[----:B------:R-:W-:Y:S02]  /*00d0*/  UISETP.GE.U32.AND UP0, UPT, UR18, 0x8, UPT ;  /* 0x000000081200788c */ /* 0x000fe4000bf06070 */
[----:B------:R-:W-:Y:S01]  /*00e0*/  IMAD R21, R21, UR18, RZ ;  /* 0x0000001215157c24 */ /* 0x000fe2000f8e02ff */
[----:B------:R-:W-:Y:S01]  /*00f0*/  CS2R R12, SRZ ;  /* 0x00000000000c7805 */ /* 0x000fe2000001ff00 */
[----:B------:R-:W0:Y:S01]  /*0100*/  LDCU.64 UR16, c[0x0][0x358] ;  /* 0x00006b00ff1077ac */ /* 0x000e220008000a00 */
[----:B------:R-:W-:-:S04]  /*0110*/  UMOV UR4, URZ ;  /* 0x000000ff00047c82 */ /* 0x000fc80008000000 */
[----:B------:R-:W-:Y:S05]  /*0120*/  BRA.U !UP0, `(.L_x_0) ;  /* 0x0000000508147547 */ /* 0x000fea000b800000 */
[----:B------:R-:W1:Y:S01]  /*0130*/  LDCU.128 UR20, c[0x0][0x380] ;  /* 0x00007000ff1477ac */ /* 0x000e620008000c00 */
[----:B------:R-:W-:Y:S01]  /*0140*/  IMAD.MOV.U32 R20, RZ, RZ, R0 ;  /* 0x000000ffff147224 */ /* 0x000fe200078e0000 */
[----:B------:R-:W-:Y:S01]  /*0150*/  CS2R R12, SRZ ;  /* 0x00000000000c7805 */ /* 0x000fe2000001ff00 */
[----:B------:R-:W-:-:S04]  /*0160*/  ULOP3.LUT UR4, UR18, 0x7ffffff8, URZ, 0xc0, !UPT ;  /* 0x7ffffff812047892 */ /* 0x000fc8000f8ec0ff */
[----:B------:R-:W-:Y:S01]  /*0170*/  UIADD3 UR4, UPT, UPT, -UR4, URZ, URZ ;  /* 0x000000ff04047290 */ /* 0x000fe2000fffe1ff */
[----:B-1----:R-:W-:Y:S01]  /*0180*/  MOV R2, UR20 ;  /* 0x0000001400027c02 */ /* 0x002fe20008000f00 */
[----:B------:R-:W-:Y:S01]  /*0190*/  IMAD.U32 R3, RZ, RZ, UR21 ;  /* 0x00000015ff037e24 */ /* 0x000fe2000f8e00ff */
[----:B------:R-:W-:Y:S02]  /*01a0*/  UIMAD.WIDE UR6, UR18, 0x18, UR22 ;  /* 0x00000018120678a5 */ /* 0x000fe4000f8e0216 */
[----:B------:R-:W-:Y:S01]  /*01b0*/  UIMAD.WIDE UR8, UR18, 0x20, UR22 ;  /* 0x00000020120878a5 */ /* 0x000fe2000f8e0216 */
[----:B------:R-:W-:Y:S01]  /*01c0*/  IMAD.WIDE.U32 R2, R21, 0x8, R2 ;  /* 0x0000000815027825 */ /* 0x000fe200078e0002 */
[----:B------:R-:W-:Y:S02]  /*01d0*/  UIMAD.WIDE UR10, UR18, 0x28, UR22 ;  /* 0x00000028120a78a5 */ /* 0x000fe4000f8e0216 */
[----:B------:R-:W-:Y:S01]  /*01e0*/  UIMAD.WIDE UR12, UR18, 0x30, UR22 ;  /* 0x00000030120c78a5 */ /* 0x000fe2000f8e0216 */
[----:B------:R-:W-:Y:S01]  /*01f0*/  IADD3 R8, P0, PT, R2, 0x20, RZ ;  /* 0x0000002002087810 */ /* 0x000fe20007f1e0ff */
[----:B------:R-:W-:-:S03]  /*0200*/  UIMAD.WIDE UR14, UR18, 0x38, UR22 ;  /* 0x00000038120e78a5 */ /* 0x000fc6000f8e0216 */
[----:B------:R-:W-:-:S09]  /*0210*/  IADD3.X R9, PT, PT, RZ, R3, RZ, P0, !PT ;  /* 0x00000003ff097210 */ /* 0x000fd200007fe4ff */
.L_x_1:
[----:B------:R-:W-:Y:S01]  /*0220*/  HFMA2 R23, -RZ, RZ, 0, 4.76837158203125e-07 ;  /* 0x00000008ff177431 */ /* 0x000fe200000001ff */
[----:B------:R-:W-:Y:S01]  /*0230*/  UIMAD.WIDE UR24, UR18, 0x8, UR22 ;  /* 0x00000008121878a5 */ /* 0x000fe2000f8e0216 */
[----:B------:R-:W-:Y:S01]  /*0240*/  IMAD.MOV.U32 R2, RZ, RZ, R8 ;  /* 0x000000ffff027224 */ /* 0x000fe200078e0008 */
[----:B------:R-:W-:Y:S01]  /*0250*/  MOV R3, R9 ;  /* 0x0000000900037202 */ /* 0x000fe20000000f00 */
[----:B------:R-:W-:-:S03]  /*0260*/  UIMAD.WIDE UR20, UR18, 0x10, UR22 ;  /* 0x00000010121478a5 */ /* 0x000fc6000f8e0216 */
[----:B------:R-:W-:Y:S01]  /*0270*/  MOV R19, UR25 ;  /* 0x0000001900137c02 */ /* 0x000fe20008000f00 */
[----:B------:R-:W-:Y:S01]  /*0280*/  IMAD.U32 R18, RZ, RZ, UR24 ;  /* 0x00000018ff127e24 */ /* 0x000fe2000f8e00ff */
[----:B0-----:R-:W2:Y:S01]  /*0290*/  LDG.E.64 R24, desc[UR16][R2.64+-0x20] ;  /* 0xffffe01002187981 */ /* 0x001ea2000c1e1b00 */
[C---:B------:R-:W-:Y:S01]  /*02a0*/  IMAD.WIDE R22, R20.reuse, R23, UR22 ;  /* 0x0000001614167e25 */ /* 0x040fe2000f8e0217 */
[----:B------:R-:W-:Y:S02]  /*02b0*/  MOV R16, UR20 ;  /* 0x0000001400107c02 */ /* 0x000fe40008000f00 */
[----:B------:R-:W3:Y:S01]  /*02c0*/  LDG.E.64 R10, desc[UR16][R2.64+-0x18] ;  /* 0xffffe810020a7981 */ /* 0x000ee2000c1e1b00 */
[----:B------:R-:W-:-:S03]  /*02d0*/  IMAD.WIDE R18, R20, 0x8, R18 ;  /* 0x0000000814127825 */ /* 0x000fc600078e0212 */
[----:B------:R-:W2:Y:S01]  /*02e0*/  LDG.E.64 R22, desc[UR16][R22.64] ;  /* 0x0000001016167981 */ /* 0x000ea2000c1e1b00 */
[----:B------:R-:W-:-:S03]  /*02f0*/  IMAD.U32 R17, RZ, RZ, UR21 ;  /* 0x00000015ff117e24 */ /* 0x000fc6000f8e00ff */
[----:B------:R-:W3:Y:S01]  /*0300*/  LDG.E.64 R18, desc[UR16][R18.64] ;  /* 0x0000001012127981 */ /* 0x000ee2000c1e1b00 */
[----:B------:R-:W-:-:S04]  /*0310*/  IMAD.WIDE R16, R20, 0x8, R16 ;  /* 0x0000000814107825 */ /* 0x000fc800078e0210 */
[----:B------:R-:W-:Y:S01]  /*0320*/  HFMA2 R9, -RZ, RZ, 0, 4.76837158203125e-07 ;  /* 0x00000008ff097431 */ /* 0x000fe200000001ff */
[----:B------:R-:W4:Y:S04]  /*0330*/  LDG.E.64 R14, desc[UR16][R2.64+-0x10] ;  /* 0xfffff010020e7981 */ /* 0x000f28000c1e1b00 */
[----:B------:R-:W4:Y:S01]  /*0340*/  LDG.E.64 R16, desc[UR16][R16.64] ;  /* 0x0000001010107981 */ /* 0x000f22000c1e1b00 */
[----:B------:R-:W-:-:S03]  /*0350*/  IMAD.WIDE R8, R20, R9, UR6 ;  /* 0x0000000614087e25 */ /* 0x000fc6000f8e0209 */
[----:B------:R-:W5:Y:S04]  /*0360*/  LDG.E.64 R6, desc[UR16][R2.64+-0x8] ;  /* 0xfffff81002067981 */ /* 0x000f68000c1e1b00 */
[----:B------:R-:W5:Y:S01]  /*0370*/  LDG.E.64 R8, desc[UR16][R8.64] ;  /* 0x0000001008087981 */ /* 0x000f62000c1e1b00 */
[----:B------:R-:W-:-:S05]  /*0380*/  MOV R5, 0x8 ;  /* 0x0000000800057802 */ /* 0x000fca0000000f00 */
[----:B------:R-:W-:-:S06]  /*0390*/  IMAD.WIDE R4, R20, R5, UR8 ;  /* 0x0000000814047e25 */ /* 0x000fcc000f8e0205 */
[----:B------:R-:W5:Y:S01]  /*03a0*/  LDG.E.64 R4, desc[UR16][R4.64] ;  /* 0x0000001004047981 */ /* 0x000f62000c1e1b00 */
[----:B--2---:R-:W-:Y:S01]  /*03b0*/  DFMA R24, R24, R22, R12 ;  /* 0x000000161818722b */ /* 0x004fe2000000000c */
[----:B------:R-:W-:Y:S02]  /*03c0*/  IMAD.MOV.U32 R23, RZ, RZ, 0x8 ;  /* 0x00000008ff177424 */ /* 0x000fe400078e00ff */
[----:B------:R-:W2:Y:S02]  /*03d0*/  LDG.E.64 R12, desc[UR16][R2.64] ;  /* 0x00000010020c7981 */ /* 0x000ea4000c1e1b00 */
[----:B------:R-:W-:-:S03]  /*03e0*/  IMAD.WIDE R22, R20, R23, UR10 ;  /* 0x0000000a14167e25 */ /* 0x000fc6000f8e0217 */
[----:B---3--:R-:W-:Y:S01]  /*03f0*/  DFMA R18, R10, R18, R24 ;  /* 0x000000120a12722b */ /* 0x008fe20000000018 */
[----:B------:R-:W-:Y:S01]  /*0400*/  MOV R25, 0x8 ;  /* 0x0000000800197802 */ /* 0x000fe20000000f00 */
[----:B------:R-:W3:Y:S04]  /*0410*/  LDG.E.64 R10, desc[UR16][R2.64+0x8] ;  /* 0x00000810020a7981 */ /* 0x000ee8000c1e1b00 */
[----:B------:R-:W3:Y:S01]  /*0420*/  LDG.E.64 R22, desc[UR16][R22.64] ;  /* 0x0000001016167981 */ /* 0x000ee2000c1e1b00 */
[C---:B------:R-:W-:Y:S01]  /*0430*/  IMAD.WIDE R24, R20.reuse, R25, UR12 ;  /* 0x0000000c14187e25 */ /* 0x040fe2000f8e0219 */
[----:B----4-:R-:W-:Y:S01]  /*0440*/  DFMA R16, R14, R16, R18 ;  /* 0x000000100e10722b */ /* 0x010fe20000000012 */
[----:B------:R-:W-:Y:S01]  /*0450*/  MOV R19, 0x8 ;  /* 0x0000000800137802 */ /* 0x000fe20000000f00 */
[----:B------:R-:W4:Y:S04]  /*0460*/  LDG.E.64 R14, desc[UR16][R2.64+0x10] ;  /* 0x00001010020e7981 */ /* 0x000f28000c1e1b00 */
[----:B------:R-:W4:Y:S01]  /*0470*/  LDG.E.64 R24, desc[UR16][R24.64] ;  /* 0x0000001018187981 */ /* 0x000f22000c1e1b00 */
[----:B------:R-:W-:Y:S01]  /*0480*/  IMAD.WIDE R18, R20, R19, UR14 ;  /* 0x0000000e14127e25 */ /* 0x000fe2000f8e0213 */
[----:B-----5:R-:W-:-:S02]  /*0490*/  DFMA R8, R6, R8, R16 ;  /* 0x000000080608722b */ /* 0x020fc40000000010 */
[----:B------:R-:W5:Y:S04]  /*04a0*/  LDG.E.64 R6, desc[UR16][R2.64+0x18] ;  /* 0x0000181002067981 */ /* 0x000f68000c1e1b00 */
[----:B------:R-:W5:Y:S01]  /*04b0*/  LDG.E.64 R18, desc[UR16][R18.64] ;  /* 0x0000001012127981 */ /* 0x000f62000c1e1b00 */
[----:B------:R-:W-:-:S04]  /*04c0*/  UIADD3 UR4, UPT, UPT, UR4, 0x8, URZ ;  /* 0x0000000804047890 */ /* 0x000fc8000fffe0ff */
[----:B------:R-:W-:Y:S01]  /*04d0*/  UISETP.NE.AND UP0, UPT, UR4, URZ, UPT ;  /* 0x000000ff0400728c */ /* 0x000fe2000bf05270 */
[----:B--2---:R-:W-:-:S08]  /*04e0*/  DFMA R4, R12, R4, R8 ;  /* 0x000000040c04722b */ /* 0x004fd00000000008 */
[----:B---3--:R-:W-:-:S08]  /*04f0*/  DFMA R4, R10, R22, R4 ;  /* 0x000000160a04722b */ /* 0x008fd00000000004 */
[----:B----4-:R-:W-:Y:S01]  /*0500*/  DFMA R4, R14, R24, R4 ;  /* 0x000000180e04722b */ /* 0x010fe20000000004 */
[----:B------:R-:W-:-:S07]  /*0510*/  IADD3 R8, P0, PT, R2, 0x40, RZ ;  /* 0x0000004002087810 */ /* 0x000fce0007f1e0ff */
[----:B-----5:R-:W-:Y:S01]  /*0520*/  DFMA R12, R6, R18, R4 ;  /* 0x00000012060c722b */ /* 0x020fe20000000004 */
[----:B------:R-:W-:Y:S01]  /*0530*/  IMAD.U32 R5, RZ, RZ, UR18 ;  /* 0x00000012ff057e24 */ /* 0x000fe2000f8e00ff */
[----:B------:R-:W-:-:S04]  /*0540*/  IADD3.X R9, PT, PT, RZ, R3, RZ, P0, !PT ;  /* 0x00000003ff097210 */ /* 0x000fc800007fe4ff */
[----:B------:R-:W-:Y:S01]  /*0550*/  LEA R20, R5, R20, 0x3 ;  /* 0x0000001405147211 */ /* 0x000fe200078e18ff */
[----:B------:R-:W-:Y:S06]  /*0560*/  BRA.U UP0, `(.L_x_1) ;  /* 0xfffffffd002c7547 */ /* 0x000fec000b83ffff */
[----:B------:R-:W-:-:S12]  /*0570*/  ULOP3.LUT UR4, UR18, 0x7ffffff8, URZ, 0xc0, !UPT ;  /* 0x7ffffff812047892 */ /* 0x000fd8000f8ec0ff */
.L_x_0:
[----:B------:R-:W-:-:S04]  /*0580*/  ULOP3.LUT UR6, UR18, 0x7, URZ, 0xc0, !UPT ;  /* 0x0000000712067892 */ /* 0x000fc8000f8ec0ff */
[----:B------:R-:W-:-:S09]  /*0590*/  UISETP.NE.AND UP0, UPT, UR6, URZ, UPT ;  /* 0x000000ff0600728c */ /* 0x000fd2000bf05270 */
[----:B------:R-:W-:Y:S05]  /*05a0*/  BRA.U !UP0, `(.L_x_2) ;  /* 0x0000000508387547 */ /* 0x000fea000b800000 */
[----:B------:R-:W-:Y:S02]  /*05b0*/  UISETP.GE.U32.AND UP0, UPT, UR6, 0x4, UPT ;  /* 0x000000040600788c */ /* 0x000fe4000bf06070 */
[----:B------:R-:W-:-:S04]  /*05c0*/  ULOP3.LUT UR5, UR18, 0x3, URZ, 0xc0, !UPT ;  /* 0x0000000312057892 */ /* 0x000fc8000f8ec0ff */
[----:B------:R-:W-:-:S03]  /*05d0*/  UISETP.NE.AND UP1, UPT, UR5, URZ, UPT ;  /* 0x000000ff0500728c */ /* 0x000fc6000bf25270 */
[----:B------:R-:W-:Y:S08]  /*05e0*/  BRA.U !UP0, `(.L_x_3) ;  /* 0x00000001087c7547 */ /* 0x000ff0000b800000 */
[----:B------:R-:W1:Y:S01]  /*05f0*/  LDC.64 R10, c[0x0][0x380] ;  /* 0x0000e000ff0a7b82 */ /* 0x000e620000000a00 */
[----:B------:R-:W2:Y:S01]  /*0600*/  LDCU.64 UR6, c[0x0][0x380] ;  /* 0x00007000ff0677ac */ /* 0x000ea20008000a00 */
[----:B------:R-:W-:Y:S01]  /*0610*/  IMAD.U32 R5, RZ, RZ, UR4 ;  /* 0x00000004ff057e24 */ /* 0x000fe2000f8e00ff */
[C---:B------:R-:W-:Y:S01]  /*0620*/  IADD3 R3, PT, PT, R21.reuse, UR4, RZ ;  /* 0x0000000415037c10 */ /* 0x040fe2000fffe0ff */
[----:B------:R-:W-:Y:S01]  /*0630*/  IMAD.U32 R23, RZ, RZ, UR18 ;  /* 0x00000012ff177e24 */ /* 0x000fe2000f8e00ff */
[----:B------:R-:W-:Y:S01]  /*0640*/  IADD3 R2, P0, PT, R21, UR4, RZ ;  /* 0x0000000415027c10 */ /* 0x000fe2000ff1e0ff */
[----:B------:R-:W-:Y:S02]  /*0650*/  IMAD R5, R5, UR18, R0 ;  /* 0x0000001205057c24 */ /* 0x000fe4000f8e0200 */
[----:B------:R-:W3:Y:S01]  /*0660*/  LDC.64 R18, c[0x0][0x388] ;  /* 0x0000e200ff127b82 */ /* 0x000ee20000000a00 */
[----:B------:R-:W-:Y:S01]  /*0670*/  MOV R25, UR18 ;  /* 0x0000001200197c02 */ /* 0x000fe20008000f00 */
[----:B-1----:R-:W-:Y:S01]  /*0680*/  IMAD.WIDE.U32 R10, R3, 0x8, R10 ;  /* 0x00000008030a7825 */ /* 0x002fe200078e000a */
[----:B------:R-:W-:-:S02]  /*0690*/  IADD3.X R3, PT, PT, RZ, RZ, RZ, P0, !PT ;  /* 0x000000ffff037210 */ /* 0x000fc400007fe4ff */
[----:B--2---:R-:W-:-:S03]  /*06a0*/  LEA R16, P0, R2, UR6, 0x3 ;  /* 0x0000000602107c11 */ /* 0x004fc6000f8018ff */
[----:B0-----:R-:W2:Y:S01]  /*06b0*/  LDG.E.64 R10, desc[UR16][R10.64] ;  /* 0x000000100a0a7981 */ /* 0x001ea2000c1e1b00 */
[----:B---3--:R-:W-:Y:S01]  /*06c0*/  IMAD.WIDE R18, R5, 0x8, R18 ;  /* 0x0000000805127825 */ /* 0x008fe200078e0212 */
[----:B------:R-:W-:-:S04]  /*06d0*/  LEA.HI.X R17, R2, UR7, R3, 0x3, P0 ;  /* 0x0000000702117c11 */ /* 0x000fc800080f1c03 */
[----:B------:R-:W2:Y:S01]  /*06e0*/  LDG.E.64 R14, desc[UR16][R18.64] ;  /* 0x00000010120e7981 */ /* 0x000ea2000c1e1b00 */
[----:B------:R-:W-:-:S03]  /*06f0*/  IMAD.WIDE R22, R23, 0x8, R18 ;  /* 0x0000000817167825 */ /* 0x000fc600078e0212 */
[----:B------:R-:W3:Y:S04]  /*0700*/  LDG.E.64 R6, desc[UR16][R16.64+0x8] ;  /* 0x0000081010067981 */ /* 0x000ee8000c1e1b00 */
[----:B------:R-:W3:Y:S01]  /*0710*/  LDG.E.64 R8, desc[UR16][R22.64] ;  /* 0x0000001016087981 */ /* 0x000ee2000c1e1b00 */
[----:B------:R-:W-:Y:S01]  /*0720*/  IMAD.WIDE R24, R25, 0x8, R22 ;  /* 0x0000000819187825 */ /* 0x000fe200078e0216 */
[----:B------:R-:W-:Y:S02]  /*0730*/  MOV R27, UR18 ;  /* 0x00000012001b7c02 */ /* 0x000fe40008000f00 */
[----:B------:R-:W4:Y:S04]  /*0740*/  LDG.E.64 R2, desc[UR16][R16.64+0x10] ;  /* 0x0000101010027981 */ /* 0x000f28000c1e1b00 */
[----:B------:R-:W4:Y:S01]  /*0750*/  LDG.E.64 R4, desc[UR16][R24.64] ;  /* 0x0000001018047981 */ /* 0x000f22000c1e1b00 */
[----:B------:R-:W-:-:S03]  /*0760*/  IMAD.WIDE R26, R27, 0x8, R24 ;  /* 0x000000081b1a7825 */ /* 0x000fc600078e0218 */
[----:B------:R-:W5:Y:S04]  /*0770*/  LDG.E.64 R18, desc[UR16][R16.64+0x18] ;  /* 0x0000181010127981 */ /* 0x000f68000c1e1b00 */
[----:B------:R-:W5:Y:S01]  /*0780*/  LDG.E.64 R26, desc[UR16][R26.64] ;  /* 0x000000101a1a7981 */ /* 0x000f62000c1e1b00 */
[----:B------:R-:W-:Y:S01]  /*0790*/  UIADD3 UR4, UPT, UPT, UR4, 0x4, URZ ;  /* 0x0000000404047890 */ /* 0x000fe2000fffe0ff */
[----:B--2---:R-:W-:-:S08]  /*07a0*/  DFMA R10, R10, R14, R12 ;  /* 0x0000000e0a0a722b */ /* 0x004fd0000000000c */
[----:B---3--:R-:W-:-:S08]  /*07b0*/  DFMA R6, R6, R8, R10 ;  /* 0x000000080606722b */ /* 0x008fd0000000000a */
[----:B----4-:R-:W-:-:S08]  /*07c0*/  DFMA R2, R2, R4, R6 ;  /* 0x000000040202722b */ /* 0x010fd00000000006 */
[----:B-----5:R-:W-:-:S11]  /*07d0*/  DFMA R12, R18, R26, R2 ;  /* 0x0000001a120c722b */ /* 0x020fd60000000002 */
.L_x_3:
[----:B------:R-:W-:Y:S05]  /*07e0*/  BRA.U !UP1, `(.L_x_2) ;  /* 0x0000000109a87547 */ /* 0x000fea000b800000 */
[----:B------:R-:W-:Y:S01]  /*07f0*/  UISETP.NE.AND UP0, UPT, UR5, 0x1, UPT ;  /* 0x000000010500788c */ /* 0x000fe2000bf05270 */
[----:B------:R-:W-:Y:S01]  /*0800*/  IMAD.U32 R9, RZ, RZ, UR4 ;  /* 0x00000004ff097e24 */ /* 0x000fe2000f8e00ff */
[----:B------:R-:W-:Y:S02]  /*0810*/  ULOP3.LUT UR5, UR18, 0x1, URZ, 0xc0, !UPT ;  /* 0x0000000112057892 */ /* 0x000fe4000f8ec0ff */
[----:B------:R-:W-:Y:S02]  /*0820*/  MOV R11, UR18 ;  /* 0x00000012000b7c02 */ /* 0x000fe40008000f00 */
[----:B------:R-:W-:Y:S01]  /*0830*/  PLOP3.LUT P1, PT, PT, PT, UP0, 0x80, 0x8 ;  /* 0x000000000008781c */ /* 0x000fe20003f2f008 */
[----:B------:R-:W-:-:S04]  /*0840*/  UISETP.NE.U32.AND UP1, UPT, UR5, 0x1, UPT ;  /* 0x000000010500788c */ /* 0x000fc8000bf25070 */
[----:B------:R-:W1:Y:S02]  /*0850*/  @UP0 LDCU.128 UR8, c[0x0][0x380] ;  /* 0x00007000ff0807ac */ /* 0x000e640008000c00 */
[----:B------:R-:W-:Y:S01]  /*0860*/  PLOP3.LUT P0, PT, PT, PT, UP1, 0x80, 0x8 ;  /* 0x000000000008781c */ /* 0x000fe20003f0f018 */
[----:B------:R-:W2:Y:S05]  /*0870*/  @UP0 LDCU.64 UR6, c[0x0][0x380] ;  /* 0x00007000ff0607ac */ /* 0x000eaa0008000a00 */
[C---:B------:R-:W-:Y:S01]  /*0880*/  @P1 IADD3 R7, PT, PT, R21.reuse, UR4, RZ ;  /* 0x0000000415071c10 */ /* 0x040fe2000fffe0ff */
[----:B------:R-:W3:Y:S01]  /*0890*/  @!UP1 LDCU.128 UR12, c[0x0][0x380] ;  /* 0x00007000ff0c97ac */ /* 0x000ee20008000c00 */
[----:B------:R-:W-:Y:S01]  /*08a0*/  @P1 IADD3 R6, P2, PT, R21, UR4, RZ ;  /* 0x0000000415061c10 */ /* 0x000fe2000ff5e0ff */
[----:B------:R-:W-:Y:S01]  /*08b0*/  @P1 IMAD R9, R9, UR18, R0 ;  /* 0x0000001209091c24 */ /* 0x000fe2000f8e0200 */
[----:B------:R-:W-:Y:S01]  /*08c0*/  @UP0 UIADD3 UR4, UPT, UPT, UR4, 0x2, URZ ;  /* 0x0000000204040890 */ /* 0x000fe2000fffe0ff */
[----:B-1----:R-:W-:Y:S01]  /*08d0*/  MOV R2, UR8 ;  /* 0x0000000800027c02 */ /* 0x002fe20008000f00 */
[----:B------:R-:W-:Y:S01]  /*08e0*/  IMAD.U32 R3, RZ, RZ, UR9 ;  /* 0x00000009ff037e24 */ /* 0x000fe2000f8e00ff */
[----:B------:R-:W-:-:S02]  /*08f0*/  MOV R4, UR10 ;  /* 0x0000000a00047c02 */ /* 0x000fc40008000f00 */
[----:B------:R-:W-:Y:S01]  /*0900*/  MOV R5, UR11 ;  /* 0x0000000b00057c02 */ /* 0x000fe20008000f00 */
[----:B------:R-:W-:-:S04]  /*0910*/  @P1 IMAD.WIDE.U32 R2, R7, 0x8, R2 ;  /* 0x0000000807021825 */ /* 0x000fc800078e0002 */
[----:B------:R-:W-:Y:S01]  /*0920*/  @P1 IMAD.WIDE R4, R9, 0x8, R4 ;  /* 0x0000000809041825 */ /* 0x000fe200078e0204 */
[----:B------:R-:W-:Y:S01]  /*0930*/  MOV R19, UR4 ;  /* 0x0000000400137c02 */ /* 0x000fe20008000f00 */
[----:B0-----:R-:W4:Y:S02]  /*0940*/  @P1 LDG.E.64 R2, desc[UR16][R2.64] ;  /* 0x0000001002021981 */ /* 0x001f24000c1e1b00 */
[----:B------:R-:W-:Y:S01]  /*0950*/  @P1 IMAD.X R7, RZ, RZ, RZ, P2 ;  /* 0x000000ffff071224 */ /* 0x000fe200010e06ff */
[----:B--2---:R-:W-:-:S04]  /*0960*/  @P1 LEA R8, P2, R6, UR6, 0x3 ;  /* 0x0000000606081c11 */ /* 0x004fc8000f8418ff */
[----:B------:R-:W-:Y:S01]  /*0970*/  @P1 LEA.HI.X R9, R6, UR7, R7, 0x3, P2 ;  /* 0x0000000706091c11 */ /* 0x000fe200090f1c07 */
[----:B------:R-:W-:Y:S02]  /*0980*/  @P1 IMAD.WIDE R6, R11, 0x8, R4 ;  /* 0x000000080b061825 */ /* 0x000fe400078e0204 */
[----:B------:R-:W4:Y:S01]  /*0990*/  @P1 LDG.E.64 R4, desc[UR16][R4.64] ;  /* 0x0000001004041981 */ /* 0x000f22000c1e1b00 */
[----:B---3--:R-:W-:Y:S01]  /*09a0*/  MOV R14, UR12 ;  /* 0x0000000c000e7c02 */ /* 0x008fe20008000f00 */
[----:B------:R-:W-:Y:S01]  /*09b0*/  IMAD.U32 R15, RZ, RZ, UR13 ;  /* 0x0000000dff0f7e24 */ /* 0x000fe2000f8e00ff */
[----:B------:R-:W-:Y:S01]  /*09c0*/  MOV R10, UR14 ;  /* 0x0000000e000a7c02 */ /* 0x000fe20008000f00 */
[----:B------:R-:W-:Y:S01]  /*09d0*/  IMAD.U32 R11, RZ, RZ, UR15 ;  /* 0x0000000fff0b7e24 */ /* 0x000fe2000f8e00ff */
[----:B------:R-:W-:Y:S01]  /*09e0*/  @!P0 IADD3 R17, PT, PT, R21, UR4, RZ ;  /* 0x0000000415118c10 */ /* 0x000fe2000fffe0ff */
[----:B------:R-:W-:Y:S01]  /*09f0*/  @!P0 IMAD R19, R19, UR18, R0 ;  /* 0x0000001213138c24 */ /* 0x000fe2000f8e0200 */
[----:B------:R-:W2:Y:S04]  /*0a00*/  @P1 LDG.E.64 R6, desc[UR16][R6.64] ;  /* 0x0000001006061981 */ /* 0x000ea8000c1e1b00 */
[----:B------:R-:W2:Y:S01]  /*0a10*/  @P1 LDG.E.64 R8, desc[UR16][R8.64+0x8] ;  /* 0x0000081008081981 */ /* 0x000ea2000c1e1b00 */
[----:B------:R-:W-:-:S04]  /*0a20*/  @!P0 IMAD.WIDE.U32 R14, R17, 0x8, R14 ;  /* 0x00000008110e8825 */ /* 0x000fc800078e000e */
[----:B------:R-:W-:Y:S02]  /*0a30*/  @!P0 IMAD.WIDE R10, R19, 0x8, R10 ;  /* 0x00000008130a8825 */ /* 0x000fe400078e020a */
[----:B------:R-:W3:Y:S04]  /*0a40*/  @!P0 LDG.E.64 R14, desc[UR16][R14.64] ;  /* 0x000000100e0e8981 */ /* 0x000ee8000c1e1b00 */
[----:B------:R-:W3:Y:S01]  /*0a50*/  @!P0 LDG.E.64 R10, desc[UR16][R10.64] ;  /* 0x000000100a0a8981 */ /* 0x000ee2000c1e1b00 */
[----:B----4-:R-:W-:-:S08]  /*0a60*/  @P1 DFMA R2, R2, R4, R12 ;  /* 0x000000040202122b */ /* 0x010fd0000000000c */
[----:B--2---:R-:W-:-:S08]  /*0a70*/  @P1 DFMA R12, R8, R6, R2 ;  /* 0x00000006080c122b */ /* 0x004fd00000000002 */
[----:B---3--:R-:W-:-:S11]  /*0a80*/  @!P0 DFMA R12, R14, R10, R12 ;  /* 0x0000000a0e0c822b */ /* 0x008fd6000000000c */
.L_x_2:
[----:B------:R-:W1:Y:S01]  /*0a90*/  LDC.64 R2, c[0x0][0x390] ;  /* 0x0000e400ff027b82 */ /* 0x000e620000000a00 */
[----:B------:R-:W-:-:S05]  /*0aa0*/  IADD3 R21, PT, PT, R0, R21, RZ ;  /* 0x0000001500157210 */ /* 0x000fca0007ffe0ff */
[----:B-1----:R-:W-:-:S05]  /*0ab0*/  IMAD.WIDE R2, R21, 0x8, R2 ;  /* 0x0000000815027825 */ /* 0x002fca00078e0202 */
[----:B0-----:R-:W-:Y:S01]  /*0ac0*/  STG.E.64 desc[UR16][R2.64], R12 ;  /* 0x0000000c02007986 */ /* 0x001fe2000c101b10 */
[----:B------:R-:W-:Y:S05]  /*0ad0*/  EXIT ;  /* 0x000000000000794d */ /* 0x000fea0003800000 */
.L_x_4:
[----:B------:R-:W-:-:S00]  /*0ae0*/  BRA `(.L_x_4) ;  /* 0xfffffffc00fc7947 */ /* 0x000fc0000383ffff */
[----:B------:R-:W-:-:S00]  /*0af0*/  NOP ;  /* 0x0000000000007918 */ /* 0x000fc00000000000 */
        /* <DEDUP_REMOVED lines=8> */
.L_x_5:


//--------------------- .nv.shared.reserved.0     --------------------------
	.section	.nv.shared.reserved.0,"aw",@nobits
	.weak		__nv_reservedSMEM_offset_0_alias
	.size		__nv_reservedSMEM_offset_0_alias, 0, 64
	.other		__nv_reservedSMEM_offset_0_alias,@"STO_CUDA_RESERVED_SHARED STV_DEFAULT"
__nv_reservedSMEM_offset_0_alias:
	.zero		0
	.zero		64


//--------------------- .nv.constant0._Z7mm_cudaPdS_S_i --------------------------
	.section	.nv.constant0._Z7mm_cudaPdS_S_i,"a",@progbits
	.sectionflags	@""
	.align	4
.nv.constant0._Z7mm_cudaPdS_S_i:
	.zero		924


//--------------------- SYMBOLS --------------------------

	.type		.nv.reservedSmem.offset0,@object
	.size		.nv.reservedSmem.offset0,0x4
